//
// Generated by NVIDIA NVVM Compiler
//
// Compiler Build ID: CL-36424714
// Cuda compilation tools, release 13.0, V13.0.88
// Based on NVVM 20.0.0
//

.version 9.0
.target sm_100
.address_size 64

	// .globl	_Z17d_batch_transposePfS_iii

.visible .entry _Z17d_batch_transposePfS_iii(
	.param .u64 .ptr .align 1 _Z17d_batch_transposePfS_iii_param_0,
	.param .u64 .ptr .align 1 _Z17d_batch_transposePfS_iii_param_1,
	.param .u32 _Z17d_batch_transposePfS_iii_param_2,
	.param .u32 _Z17d_batch_transposePfS_iii_param_3,
	.param .u32 _Z17d_batch_transposePfS_iii_param_4
)
{
	.reg .pred 	%p<3>;
	.reg .b32 	%r<23>;
	.reg .b32 	%f<2>;
	.reg .b64 	%rd<9>;

	ld.param.u64 	%rd3, [_Z17d_batch_transposePfS_iii_param_0];
	ld.param.u64 	%rd4, [_Z17d_batch_transposePfS_iii_param_1];
	ld.param.u32 	%r8, [_Z17d_batch_transposePfS_iii_param_2];
	ld.param.u32 	%r9, [_Z17d_batch_transposePfS_iii_param_3];
	ld.param.u32 	%r10, [_Z17d_batch_transposePfS_iii_param_4];
	mov.u32 	%r1, %ntid.x;
	mov.u32 	%r11, %ctaid.x;
	mov.u32 	%r12, %tid.x;
	mad.lo.s32 	%r22, %r1, %r11, %r12;
	mul.lo.s32 	%r3, %r9, %r8;
	mul.lo.s32 	%r4, %r3, %r10;
	setp.ge.s32 	%p1, %r22, %r4;
	@%p1 bra 	$L__BB0_3;
	mov.u32 	%r13, %nctaid.x;
	mul.lo.s32 	%r5, %r1, %r13;
	cvta.to.global.u64 	%rd1, %rd4;
	cvta.to.global.u64 	%rd2, %rd3;
$L__BB0_2:
	mul.wide.s32 	%rd5, %r22, 4;
	add.s64 	%rd6, %rd1, %rd5;
	ld.global.f32 	%f1, [%rd6];
	div.s32 	%r14, %r22, %r3;
	mul.lo.s32 	%r15, %r14, %r3;
	sub.s32 	%r16, %r22, %r15;
	div.s32 	%r17, %r16, %r9;
	mul.lo.s32 	%r18, %r17, %r9;
	sub.s32 	%r19, %r16, %r18;
	mad.lo.s32 	%r20, %r14, %r9, %r19;
	mad.lo.s32 	%r21, %r20, %r8, %r17;
	mul.wide.s32 	%rd7, %r21, 4;
	add.s64 	%rd8, %rd2, %rd7;
	st.global.f32 	[%rd8], %f1;
	add.s32 	%r22, %r22, %r5;
	bar.sync 	0;
	setp.lt.s32 	%p2, %r22, %r4;
	@%p2 bra 	$L__BB0_2;
$L__BB0_3:
	ret;

}


// ===== COMPILED SASS (sm_100) =====

	.target	sm_100

	.elftype	@"ET_EXEC"


//--------------------- .note.nv.tkinfo           --------------------------
	.section	.note.nv.tkinfo,"",@"SHT_NOTE"
	.sectionflags	@"SHF_NOTE_NV_TKINFO"
	.tkinfo
        /*0018*/ 	.word	0x00000002
        /*0030*/ 	.string	""
        /*0030*/ 	.string	"ptxas"
        /*0030*/ 	.string	"Cuda compilation tools, release 13.0, V13.0.88"
        /*0030*/ 	.string	"Build cuda_13.0.r13.0/compiler.36424714_0"
        /*0030*/ 	.string	"-arch sm_100 -m 64 "



//--------------------- .note.nv.cuinfo           --------------------------
	.section	.note.nv.cuinfo,"",@"SHT_NOTE"
	.sectionflags	@"SHF_NOTE_NV_CUINFO"
        /*0018*/ 	.short	0x0002
        /*001a*/ 	.short	0x0064
        /*001c*/ 	.short	0x0082
	.zero		2


//--------------------- .nv.info                  --------------------------
	.section	.nv.info,"",@"SHT_CUDA_INFO"
	.align	4


	//----- nvinfo : EIATTR_REGCOUNT
	.align		4
        /*0000*/ 	.byte	0x04, 0x2f
        /*0002*/ 	.short	(.L_1 - .L_0)
	.align		4
.L_0:
        /*0004*/ 	.word	index@(_Z17d_batch_transposePfS_iii)
        /*0008*/ 	.word	0x00000018


	//----- nvinfo : EIATTR_FRAME_SIZE
	.align		4
.L_1:
        /*000c*/ 	.byte	0x04, 0x11
        /*000e*/ 	.short	(.L_3 - .L_2)
	.align		4
.L_2:
        /*0010*/ 	.word	index@(_Z17d_batch_transposePfS_iii)
        /*0014*/ 	.word	0x00000000


	//----- nvinfo : EIATTR_MIN_STACK_SIZE
	.align		4
.L_3:
        /*0018*/ 	.byte	0x04, 0x12
        /*001a*/ 	.short	(.L_5 - .L_4)
	.align		4
.L_4:
        /*001c*/ 	.word	index@(_Z17d_batch_transposePfS_iii)
        /*0020*/ 	.word	0x00000000
.L_5:


//--------------------- .nv.compat                --------------------------
	.section	.nv.compat,"",@"SHT_CUDA_COMPAT_INFO"
	.align	4
        /*0000*/ 	.byte	0x02, 0x09, 0x00, 0x00, 0x02, 0x02, 0x01, 0x00, 0x02, 0x05, 0x05, 0x00, 0x03, 0x07, 0x01, 0x01
        /*0010*/ 	.byte	0x02, 0x03, 0x00, 0x00, 0x02, 0x06, 0x01, 0x00, 0x04, 0x0b, 0x08, 0x00, 0x09, 0x00, 0x00, 0x00
        /*0020*/ 	.byte	0x00, 0x00, 0x00, 0x00


//--------------------- .nv.info._Z17d_batch_transposePfS_iii --------------------------
	.section	.nv.info._Z17d_batch_transposePfS_iii,"",@"SHT_CUDA_INFO"
	.sectionflags	@""
	.align	4


	//----- nvinfo : EIATTR_CUDA_API_VERSION
	.align		4
        /*0000*/ 	.byte	0x04, 0x37
        /*0002*/ 	.short	(.L_7 - .L_6)
.L_6:
        /*0004*/ 	.word	0x00000082


	//----- nvinfo : EIATTR_KPARAM_INFO
	.align		4
.L_7:
        /*0008*/ 	.byte	0x04, 0x17
        /*000a*/ 	.short	(.L_9 - .L_8)
.L_8:
        /*000c*/ 	.word	0x00000000
        /*0010*/ 	.short	0x0004
        /*0012*/ 	.short	0x0018
        /*0014*/ 	.byte	0x00, 0xf0, 0x11, 0x00


	//----- nvinfo : EIATTR_KPARAM_INFO
	.align		4
.L_9:
        /*0018*/ 	.byte	0x04, 0x17
        /*001a*/ 	.short	(.L_11 - .L_10)
.L_10:
        /*001c*/ 	.word	0x00000000
        /*0020*/ 	.short	0x0003
        /*0022*/ 	.short	0x0014
        /*0024*/ 	.byte	0x00, 0xf0, 0x11, 0x00


	//----- nvinfo : EIATTR_KPARAM_INFO
	.align		4
.L_11:
        /*0028*/ 	.byte	0x04, 0x17
        /*002a*/ 	.short	(.L_13 - .L_12)
.L_12:
        /*002c*/ 	.word	0x00000000
        /*0030*/ 	.short	0x0002
        /*0032*/ 	.short	0x0010
        /*0034*/ 	.byte	0x00, 0xf0, 0x11, 0x00


	//----- nvinfo : EIATTR_KPARAM_INFO
	.align		4
.L_13:
        /*0038*/ 	.byte	0x04, 0x17
        /*003a*/ 	.short	(.L_15 - .L_14)
.L_14:
        /*003c*/ 	.word	0x00000000
        /*0040*/ 	.short	0x0001
        /*0042*/ 	.short	0x0008
        /*0044*/ 	.byte	0x00, 0xf5, 0x21, 0x00


	//----- nvinfo : EIATTR_KPARAM_INFO
	.align		4
.L_15:
        /*0048*/ 	.byte	0x04, 0x17
        /*004a*/ 	.short	(.L_17 - .L_16)
.L_16:
        /*004c*/ 	.word	0x00000000
        /*0050*/ 	.short	0x0000
        /*0052*/ 	.short	0x0000
        /*0054*/ 	.byte	0x00, 0xf5, 0x21, 0x00


	//----- nvinfo : EIATTR_SPARSE_MMA_MASK
	.align		4
.L_17:
        /*0058*/ 	.byte	0x03, 0x50
        /*005a*/ 	.short	0x0000


	//----- nvinfo : EIATTR_MAXREG_COUNT
	.align		4
        /*005c*/ 	.byte	0x03, 0x1b
        /*005e*/ 	.short	0x00ff


	//----- nvinfo : EIATTR_NUM_BARRIERS
	.align		4
        /*0060*/ 	.byte	0x02, 0x4c
        /*0062*/ 	.byte	0x01
	.zero		1


	//----- nvinfo : EIATTR_MERCURY_ISA_VERSION
	.align		4
        /*0064*/ 	.byte	0x03, 0x5f
        /*0066*/ 	.short	0x0101


	//----- nvinfo : EIATTR_VRC_CTA_INIT_COUNT
	.align		4
        /*0068*/ 	.byte	0x02, 0x4a
	.zero		1
	.zero		1


	//----- nvinfo : EIATTR_EXIT_INSTR_OFFSETS
	.align		4
        /*006c*/ 	.byte	0x04, 0x1c
        /*006e*/ 	.short	(.L_19 - .L_18)


	//   ....[0]....
.L_18:
        /*0070*/ 	.word	0x000000a0


	//   ....[1]....
        /*0074*/ 	.word	0x00000540


	//----- nvinfo : EIATTR_CRS_STACK_SIZE
	.align		4
.L_19:
        /*0078*/ 	.byte	0x04, 0x1e
        /*007a*/ 	.short	(.L_21 - .L_20)
.L_20:
        /*007c*/ 	.word	0x00000000


	//----- nvinfo : EIATTR_CBANK_PARAM_SIZE
	.align		4
.L_21:
        /*0080*/ 	.byte	0x03, 0x19
        /*0082*/ 	.short	0x001c


	//----- nvinfo : EIATTR_PARAM_CBANK
	.align		4
        /*0084*/ 	.byte	0x04, 0x0a
        /*0086*/ 	.short	(.L_23 - .L_22)
	.align		4
.L_22:
        /*0088*/ 	.word	index@(.nv.constant0._Z17d_batch_transposePfS_iii)
        /*008c*/ 	.short	0x0380
        /*008e*/ 	.short	0x001c


	//----- nvinfo : EIATTR_SW_WAR
	.align		4
.L_23:
        /*0090*/ 	.byte	0x04, 0x36
        /*0092*/ 	.short	(.L_25 - .L_24)
.L_24:
        /*0094*/ 	.word	0x00000008
.L_25:


//--------------------- .nv.callgraph             --------------------------
	.section	.nv.callgraph,"",@"SHT_CUDA_CALLGRAPH"
	.align	4
	.sectionentsize	8
	.align		4
        /*0000*/ 	.word	0x00000000
	.align		4
        /*0004*/ 	.word	0xffffffff
	.align		4
        /*0008*/ 	.word	0x00000000
	.align		4
        /*000c*/ 	.word	0xfffffffe
	.align		4
        /*0010*/ 	.word	0x00000000
	.align		4
        /*0014*/ 	.word	0xfffffffd
	.align		4
        /*0018*/ 	.word	0x00000000
	.align		4
        /*001c*/ 	.word	0xfffffffc


//--------------------- .text._Z17d_batch_transposePfS_iii --------------------------
	.section	.text._Z17d_batch_transposePfS_iii,"ax",@progbits
	.align	128
        .global         _Z17d_batch_transposePfS_iii
        .type           _Z17d_batch_transposePfS_iii,@function
        .size           _Z17d_batch_transposePfS_iii,(.L_x_2 - _Z17d_batch_transposePfS_iii)
        .other          _Z17d_batch_transposePfS_iii,@"STO_CUDA_ENTRY STV_DEFAULT"
_Z17d_batch_transposePfS_iii:
.text._Z17d_batch_transposePfS_iii:
[----:B------:R-:W-:Y:S01]  /*0000*/  LDC R1, c[0x0][0x37c] ;  /* 0x0000df00ff017b82 */ /* 0x000fe20000000800 */
[----:B------:R-:W0:Y:S07]  /*0010*/  S2R R15, SR_CTAID.X ;  /* 0x00000000000f7919 */ /* 0x000e2e0000002500 */
[----:B------:R-:W1:Y:S01]  /*0020*/  LDC.64 R10, c[0x0][0x390] ;  /* 0x0000e400ff0a7b82 */ /* 0x000e620000000a00 */
[----:B------:R-:W0:Y:S01]  /*0030*/  LDCU UR4, c[0x0][0x360] ;  /* 0x00006c00ff0477ac */ /* 0x000e220008000800 */
[----:B------:R-:W0:Y:S01]  /*0040*/  S2R R2, SR_TID.X ;  /* 0x0000000000027919 */ /* 0x000e220000002100 */
[----:B------:R-:W2:Y:S01]  /*0050*/  LDCU UR5, c[0x0][0x398] ;  /* 0x00007300ff0577ac */ /* 0x000ea20008000800 */
[----:B-1----:R-:W-:-:S04]  /*0060*/  IMAD R0, R11, R10, RZ ;  /* 0x0000000a0b007224 */ /* 0x002fc800078e02ff */
[----:B--2---:R-:W-:Y:S02]  /*0070*/  IMAD R6, R0, UR5, RZ ;  /* 0x0000000500067c24 */ /* 0x004fe4000f8e02ff */
[----:B0-----:R-:W-:-:S05]  /*0080*/  IMAD R15, R15, UR4, R2 ;  /* 0x000000040f0f7c24 */ /* 0x001fca000f8e0202 */
[----:B------:R-:W-:-:S13]  /*0090*/  ISETP.GE.AND P0, PT, R15, R6, PT ;  /* 0x000000060f00720c */ /* 0x000fda0003f06270 */
[----:B------:R-:W-:Y:S05]  /*00a0*/  @P0 EXIT ;  /* 0x000000000000094d */ /* 0x000fea0003800000 */
[----:B------:R-:W-:Y:S01]  /*00b0*/  IABS R7, R0 ;  /* 0x0000000000077213 */ /* 0x000fe20000000000 */
[----:B------:R-:W0:Y:S01]  /*00c0*/  LDC R8, c[0x0][0x394] ;  /* 0x0000e500ff087b82 */ /* 0x000e220000000800 */
[----:B------:R-:W1:Y:S01]  /*00d0*/  LDCU UR5, c[0x0][0x370] ;  /* 0x00006e00ff0577ac */ /* 0x000e620008000800 */
[----:B------:R-:W-:Y:S01]  /*00e0*/  ISETP.NE.AND P0, PT, R11, RZ, PT ;  /* 0x000000ff0b00720c */ /* 0x000fe20003f05270 */
[----:B------:R-:W2:Y:S01]  /*00f0*/  I2F.RP R9, R7 ;  /* 0x0000000700097306 */ /* 0x000ea20000209400 */
[----:B------:R-:W3:Y:S04]  /*0100*/  LDCU.64 UR6, c[0x0][0x358] ;  /* 0x00006b00ff0677ac */ /* 0x000ee80008000a00 */
[----:B------:R-:W4:Y:S01]  /*0110*/  LDC.64 R2, c[0x0][0x388] ;  /* 0x0000e200ff027b82 */ /* 0x000f220000000a00 */
[----:B------:R-:W0:Y:S07]  /*0120*/  LDCU UR8, c[0x0][0x390] ;  /* 0x00007200ff0877ac */ /* 0x000e2e0008000800 */
[----:B------:R-:W0:Y:S01]  /*0130*/  LDC.64 R4, c[0x0][0x380] ;  /* 0x0000e000ff047b82 */ /* 0x000e220000000a00 */
[----:B--2---:R-:W2:Y:S01]  /*0140*/  MUFU.RCP R9, R9 ;  /* 0x0000000900097308 */ /* 0x004ea20000001000 */
[----:B-1----:R-:W-:Y:S01]  /*0150*/  UIMAD UR4, UR4, UR5, URZ ;  /* 0x00000005040472a4 */ /* 0x002fe2000f8e02ff */
[----:B--2---:R-:W-:-:S06]  /*0160*/  VIADD R12, R9, 0xffffffe ;  /* 0x0ffffffe090c7836 */ /* 0x004fcc0000000000 */
[----:B------:R1:W2:Y:S02]  /*0170*/  F2I.FTZ.U32.TRUNC.NTZ R13, R12 ;  /* 0x0000000c000d7305 */ /* 0x0002a4000021f000 */
[----:B-1----:R-:W-:Y:S02]  /*0180*/  HFMA2 R12, -RZ, RZ, 0, 0 ;  /* 0x00000000ff0c7431 */ /* 0x002fe400000001ff */
[----:B--2---:R-:W-:-:S04]  /*0190*/  IMAD.MOV R10, RZ, RZ, -R13 ;  /* 0x000000ffff0a7224 */ /* 0x004fc800078e0a0d */
[----:B------:R-:W-:Y:S01]  /*01a0*/  IMAD R9, R10, R7, RZ ;  /* 0x000000070a097224 */ /* 0x000fe200078e02ff */
[----:B------:R-:W-:Y:S01]  /*01b0*/  LOP3.LUT R10, RZ, R11, RZ, 0x33, !PT ;  /* 0x0000000bff0a7212 */ /* 0x000fe200078e33ff */
[----:B------:R-:W-:Y:S02]  /*01c0*/  IMAD.MOV.U32 R11, RZ, RZ, R15 ;  /* 0x000000ffff0b7224 */ /* 0x000fe400078e000f */
[----:B0--34-:R-:W-:-:S07]  /*01d0*/  IMAD.HI.U32 R9, R13, R9, R12 ;  /* 0x000000090d097227 */ /* 0x019fce00078e000c */
.L_x_0:
[----:B0-----:R-:W-:-:S05]  /*01e0*/  IMAD.WIDE R14, R11, 0x4, R2 ;  /* 0x000000040b0e7825 */ /* 0x001fca00078e0202 */
[----:B------:R0:W2:Y:S01]  /*01f0*/  LDG.E R12, desc[UR6][R14.64] ;  /* 0x000000060e0c7981 */ /* 0x0000a2000c1e1900 */
[----:B------:R-:W-:Y:S01]  /*0200*/  IABS R13, R0 ;  /* 0x00000000000d7213 */ /* 0x000fe20000000000 */
[----:B------:R-:W-:Y:S05]  /*0210*/  WARPSYNC.ALL ;  /* 0x0000000000007948 */ /* 0x000fea0003800000 */
[----:B------:R-:W-:Y:S02]  /*0220*/  IABS R17, R8 ;  /* 0x0000000800117213 */ /* 0x000fe40000000000 */
[----:B------:R-:W-:Y:S02]  /*0230*/  IADD3 R19, PT, PT, RZ, -R13, RZ ;  /* 0x8000000dff137210 */ /* 0x000fe40007ffe0ff */
[----:B------:R-:W-:Y:S01]  /*0240*/  IABS R16, R11 ;  /* 0x0000000b00107213 */ /* 0x000fe20000000000 */
[----:B------:R-:W-:Y:S01]  /*0250*/  IMAD.MOV.U32 R13, RZ, RZ, R17 ;  /* 0x000000ffff0d7224 */ /* 0x000fe200078e0011 */
[----:B0-----:R-:W-:-:S02]  /*0260*/  IABS R15, R0 ;  /* 0x00000000000f7213 */ /* 0x001fc40000000000 */
[----:B------:R-:W-:Y:S01]  /*0270*/  LOP3.LUT R14, R11, R0, RZ, 0x3c, !PT ;  /* 0x000000000b0e7212 */ /* 0x000fe200078e3cff */
[----:B------:R-:W0:Y:S01]  /*0280*/  I2F.RP R18, R13 ;  /* 0x0000000d00127306 */ /* 0x000e220000209400 */
[----:B------:R-:W-:Y:S02]  /*0290*/  IMAD.HI.U32 R17, R9, R16, RZ ;  /* 0x0000001009117227 */ /* 0x000fe400078e00ff */
[----:B------:R-:W-:Y:S02]  /*02a0*/  ISETP.GE.AND P2, PT, R14, RZ, PT ;  /* 0x000000ff0e00720c */ /* 0x000fe40003f46270 */
[----:B------:R-:W-:-:S05]  /*02b0*/  IMAD R16, R17, R19, R16 ;  /* 0x0000001311107224 */ /* 0x000fca00078e0210 */
[----:B------:R-:W-:Y:S01]  /*02c0*/  ISETP.GT.U32.AND P3, PT, R7, R16, PT ;  /* 0x000000100700720c */ /* 0x000fe20003f64070 */
[----:B0-----:R-:W0:-:S12]  /*02d0*/  MUFU.RCP R18, R18 ;  /* 0x0000001200127308 */ /* 0x001e180000001000 */
[----:B------:R-:W-:Y:S02]  /*02e0*/  @!P3 IADD3 R16, PT, PT, R16, -R15, RZ ;  /* 0x8000000f1010b210 */ /* 0x000fe40007ffe0ff */
[----:B------:R-:W-:Y:S02]  /*02f0*/  @!P3 IADD3 R17, PT, PT, R17, 0x1, RZ ;  /* 0x000000011111b810 */ /* 0x000fe40007ffe0ff */
[----:B------:R-:W-:Y:S02]  /*0300*/  ISETP.GE.U32.AND P1, PT, R16, R7, PT ;  /* 0x000000071000720c */ /* 0x000fe40003f26070 */
[----:B------:R-:W-:Y:S01]  /*0310*/  ISETP.NE.AND P3, PT, R0, RZ, PT ;  /* 0x000000ff0000720c */ /* 0x000fe20003f65270 */
[----:B0-----:R-:W-:-:S04]  /*0320*/  VIADD R14, R18, 0xffffffe ;  /* 0x0ffffffe120e7836 */ /* 0x001fc80000000000 */
[----:B------:R0:W1:Y:S06]  /*0330*/  F2I.FTZ.U32.TRUNC.NTZ R15, R14 ;  /* 0x0000000e000f7305 */ /* 0x00006c000021f000 */
[----:B------:R-:W-:-:S05]  /*0340*/  @P1 VIADD R17, R17, 0x1 ;  /* 0x0000000111111836 */ /* 0x000fca0000000000 */
[----:B------:R-:W-:Y:S01]  /*0350*/  @!P2 IADD3 R17, PT, PT, -R17, RZ, RZ ;  /* 0x000000ff1111a210 */ /* 0x000fe20007ffe1ff */
[----:B0-----:R-:W-:Y:S01]  /*0360*/  IMAD.MOV.U32 R14, RZ, RZ, RZ ;  /* 0x000000ffff0e7224 */ /* 0x001fe200078e00ff */
[----:B------:R-:W-:-:S04]  /*0370*/  @!P3 LOP3.LUT R17, RZ, R0, RZ, 0x33, !PT ;  /* 0x00000000ff11b212 */ /* 0x000fc800078e33ff */
[----:B------:R-:W-:Y:S01]  /*0380*/  IADD3 R16, PT, PT, -R17, RZ, RZ ;  /* 0x000000ff11107210 */ /* 0x000fe20007ffe1ff */
[----:B-1----:R-:W-:-:S04]  /*0390*/  IMAD.MOV R18, RZ, RZ, -R15 ;  /* 0x000000ffff127224 */ /* 0x002fc800078e0a0f */
[----:B------:R-:W-:Y:S01]  /*03a0*/  IMAD R21, R0, R16, R11 ;  /* 0x0000001000157224 */ /* 0x000fe200078e020b */
[----:B------:R-:W-:Y:S01]  /*03b0*/  IADD3 R11, PT, PT, R11, UR4, RZ ;  /* 0x000000040b0b7c10 */ /* 0x000fe2000fffe0ff */
[----:B------:R-:W-:-:S03]  /*03c0*/  IMAD R19, R18, R13, RZ ;  /* 0x0000000d12137224 */ /* 0x000fc600078e02ff */
[----:B------:R-:W-:Y:S01]  /*03d0*/  IABS R16, R21 ;  /* 0x0000001500107213 */ /* 0x000fe20000000000 */
[----:B------:R-:W-:-:S06]  /*03e0*/  IMAD.HI.U32 R14, R15, R19, R14 ;  /* 0x000000130f0e7227 */ /* 0x000fcc00078e000e */
[----:B------:R-:W-:-:S05]  /*03f0*/  IMAD.HI.U32 R14, R14, R16, RZ ;  /* 0x000000100e0e7227 */ /* 0x000fca00078e00ff */
[----:B------:R-:W-:-:S05]  /*0400*/  IADD3 R15, PT, PT, -R14, RZ, RZ ;  /* 0x000000ff0e0f7210 */ /* 0x000fca0007ffe1ff */
[----:B------:R-:W-:-:S05]  /*0410*/  IMAD R16, R13, R15, R16 ;  /* 0x0000000f0d107224 */ /* 0x000fca00078e0210 */
[----:B------:R-:W-:-:S13]  /*0420*/  ISETP.GT.U32.AND P2, PT, R13, R16, PT ;  /* 0x000000100d00720c */ /* 0x000fda0003f44070 */
[----:B------:R-:W-:Y:S01]  /*0430*/  @!P2 IMAD.IADD R16, R16, 0x1, -R13 ;  /* 0x000000011010a824 */ /* 0x000fe200078e0a0d */
[----:B------:R-:W-:-:S04]  /*0440*/  @!P2 IADD3 R14, PT, PT, R14, 0x1, RZ ;  /* 0x000000010e0ea810 */ /* 0x000fc80007ffe0ff */
[----:B------:R-:W-:Y:S02]  /*0450*/  ISETP.GE.U32.AND P1, PT, R16, R13, PT ;  /* 0x0000000d1000720c */ /* 0x000fe40003f26070 */
[----:B------:R-:W-:-:S04]  /*0460*/  LOP3.LUT R13, R21, R8, RZ, 0x3c, !PT ;  /* 0x00000008150d7212 */ /* 0x000fc800078e3cff */
[----:B------:R-:W-:-:S07]  /*0470*/  ISETP.GE.AND P3, PT, R13, RZ, PT ;  /* 0x000000ff0d00720c */ /* 0x000fce0003f66270 */
[----:B------:R-:W-:Y:S01]  /*0480*/  @P1 VIADD R14, R14, 0x1 ;  /* 0x000000010e0e1836 */ /* 0x000fe20000000000 */
[----:B------:R-:W-:-:S05]  /*0490*/  ISETP.GE.AND P1, PT, R11, R6, PT ;  /* 0x000000060b00720c */ /* 0x000fca0003f26270 */
[----:B------:R-:W-:-:S04]  /*04a0*/  @!P3 IADD3 R14, PT, PT, -R14, RZ, RZ ;  /* 0x000000ff0e0eb210 */ /* 0x000fc80007ffe1ff */
[----:B------:R-:W-:-:S05]  /*04b0*/  SEL R14, R10, R14, !P0 ;  /* 0x0000000e0a0e7207 */ /* 0x000fca0004000000 */
[----:B------:R-:W-:-:S04]  /*04c0*/  IMAD.MOV R13, RZ, RZ, -R14 ;  /* 0x000000ffff0d7224 */ /* 0x000fc800078e0a0e */
[----:B------:R-:W-:-:S04]  /*04d0*/  IMAD R13, R8, R13, R21 ;  /* 0x0000000d080d7224 */ /* 0x000fc800078e0215 */
[----:B------:R-:W-:-:S04]  /*04e0*/  IMAD R13, R17, R8, R13 ;  /* 0x00000008110d7224 */ /* 0x000fc800078e020d */
[----:B------:R-:W-:-:S04]  /*04f0*/  IMAD R13, R13, UR8, R14 ;  /* 0x000000080d0d7c24 */ /* 0x000fc8000f8e020e */
[----:B------:R-:W-:-:S05]  /*0500*/  IMAD.WIDE R14, R13, 0x4, R4 ;  /* 0x000000040d0e7825 */ /* 0x000fca00078e0204 */
[----:B--2---:R0:W-:Y:S01]  /*0510*/  STG.E desc[UR6][R14.64], R12 ;  /* 0x0000000c0e007986 */ /* 0x0041e2000c101906 */
[----:B------:R-:W-:Y:S06]  /*0520*/  BAR.SYNC.DEFER_BLOCKING 0x0 ;  /* 0x0000000000007b1d */ /* 0x000fec0000010000 */
[----:B------:R-:W-:Y:S05]  /*0530*/  @!P1 BRA `(.L_x_0) ;  /* 0xfffffffc00289947 */ /* 0x000fea000383ffff */
[----:B------:R-:W-:Y:S05]  /*0540*/  EXIT ;  /* 0x000000000000794d */ /* 0x000fea0003800000 */
.L_x_1:
[----:B------:R-:W-:-:S00]  /*0550*/  BRA `(.L_x_1) ;  /* 0xfffffffc00fc7947 */ /* 0x000fc0000383ffff */
[----:B------:R-:W-:-:S00]  /*0560*/  NOP ;  /* 0x0000000000007918 */ /* 0x000fc00000000000 */
        /* <DEDUP_REMOVED lines=9> */
.L_x_2:


//--------------------- .nv.shared.reserved.0     --------------------------
	.section	.nv.shared.reserved.0,"aw",@nobits
	.weak		__nv_reservedSMEM_offset_0_alias
	.size		__nv_reservedSMEM_offset_0_alias, 0, 64
	.other		__nv_reservedSMEM_offset_0_alias,@"STO_CUDA_RESERVED_SHARED STV_DEFAULT"
__nv_reservedSMEM_offset_0_alias:
	.zero		0
	.zero		64


//--------------------- .nv.constant0._Z17d_batch_transposePfS_iii --------------------------
	.section	.nv.constant0._Z17d_batch_transposePfS_iii,"a",@progbits
	.sectionflags	@""
	.align	4
.nv.constant0._Z17d_batch_transposePfS_iii:
	.zero		924


//--------------------- SYMBOLS --------------------------

	.type		.nv.reservedSmem.offset0,@object
	.size		.nv.reservedSmem.offset0,0x4
